//
// Generated by NVIDIA NVVM Compiler
//
// Compiler Build ID: CL-36424714
// Cuda compilation tools, release 13.0, V13.0.88
// Based on NVVM 20.0.0
//

.version 9.0
.target sm_100
.address_size 64

	// .globl	_Z8scheduleiiPiS_S_
.extern .func  (.param .b32 func_retval0) vprintf
(
	.param .b64 vprintf_param_0,
	.param .b64 vprintf_param_1
)
;
// _ZZ8scheduleiiPiS_S_E7coreMap has been demoted
// _ZZ8scheduleiiPiS_S_E3ctr has been demoted
// _ZZ8scheduleiiPiS_S_E3off has been demoted
// _ZZ8scheduleiiPiS_S_E7coreCtr has been demoted
// _ZZ8scheduleiiPiS_S_E9coreStart has been demoted
// _ZZ8scheduleiiPiS_S_E5minID has been demoted
.global .align 1 .b8 $str[34] = {80, 114, 105, 111, 114, 105, 116, 121, 32, 37, 100, 32, 105, 115, 32, 109, 97, 112, 112, 101, 100, 32, 116, 111, 32, 99, 111, 114, 101, 32, 37, 100, 10};

.visible .entry _Z8scheduleiiPiS_S_(
	.param .u32 _Z8scheduleiiPiS_S__param_0,
	.param .u32 _Z8scheduleiiPiS_S__param_1,
	.param .u64 .ptr .align 1 _Z8scheduleiiPiS_S__param_2,
	.param .u64 .ptr .align 1 _Z8scheduleiiPiS_S__param_3,
	.param .u64 .ptr .align 1 _Z8scheduleiiPiS_S__param_4
)
{
	.local .align 8 .b8 	__local_depot0[8];
	.reg .b64 	%SP;
	.reg .b64 	%SPL;
	.reg .pred 	%p<30>;
	.reg .b32 	%r<163>;
	.reg .b64 	%rd<26>;
	// demoted variable
	.shared .align 4 .b8 _ZZ8scheduleiiPiS_S_E7coreMap[4000];
	// demoted variable
	.shared .align 4 .u32 _ZZ8scheduleiiPiS_S_E3ctr;
	// demoted variable
	.shared .align 4 .u32 _ZZ8scheduleiiPiS_S_E3off;
	// demoted variable
	.shared .align 4 .b8 _ZZ8scheduleiiPiS_S_E7coreCtr[4000];
	// demoted variable
	.shared .align 4 .b8 _ZZ8scheduleiiPiS_S_E9coreStart[4000];
	// demoted variable
	.shared .align 4 .b8 _ZZ8scheduleiiPiS_S_E5minID[4000];
	mov.u64 	%SPL, __local_depot0;
	cvta.local.u64 	%SP, %SPL;
	ld.param.u32 	%r35, [_Z8scheduleiiPiS_S__param_0];
	ld.param.u32 	%r36, [_Z8scheduleiiPiS_S__param_1];
	ld.param.u64 	%rd6, [_Z8scheduleiiPiS_S__param_2];
	ld.param.u64 	%rd7, [_Z8scheduleiiPiS_S__param_3];
	ld.param.u64 	%rd8, [_Z8scheduleiiPiS_S__param_4];
	add.u64 	%rd9, %SP, 0;
	add.u64 	%rd1, %SPL, 0;
	mov.u32 	%r1, %tid.x;
	shl.b32 	%r37, %r1, 2;
	mov.u32 	%r38, _ZZ8scheduleiiPiS_S_E7coreMap;
	add.s32 	%r39, %r38, %r37;
	mov.b32 	%r40, -1;
	st.shared.u32 	[%r39], %r40;
	setp.ne.s32 	%p1, %r1, 0;
	@%p1 bra 	$L__BB0_2;
	mov.b32 	%r41, 0;
	st.shared.u32 	[_ZZ8scheduleiiPiS_S_E3ctr], %r41;
$L__BB0_2:
	mov.u32 	%r43, _ZZ8scheduleiiPiS_S_E7coreCtr;
	add.s32 	%r2, %r43, %r37;
	mov.b32 	%r44, 0;
	st.shared.u32 	[%r2], %r44;
	mov.u32 	%r45, _ZZ8scheduleiiPiS_S_E9coreStart;
	add.s32 	%r3, %r45, %r37;
	st.shared.u32 	[%r3], %r44;
	mov.u32 	%r46, _ZZ8scheduleiiPiS_S_E5minID;
	add.s32 	%r4, %r46, %r37;
	st.shared.u32 	[%r4], %r1;
	bar.sync 	0;
	setp.lt.s32 	%p2, %r36, 1;
	@%p2 bra 	$L__BB0_26;
	shl.b32 	%r48, %r35, 2;
	add.s32 	%r5, %r45, %r48;
	add.s32 	%r50, %r35, 1;
	shr.u32 	%r51, %r50, 31;
	add.s32 	%r52, %r50, %r51;
	shr.s32 	%r6, %r52, 1;
	add.s32 	%r7, %r35, 2;
	cvta.to.global.u64 	%rd2, %rd7;
	cvta.to.global.u64 	%rd3, %rd6;
	cvta.to.global.u64 	%rd4, %rd8;
	mov.b32 	%r153, 0;
$L__BB0_4:
	mul.wide.u32 	%rd10, %r153, 4;
	add.s64 	%rd5, %rd2, %rd10;
	ld.global.u32 	%r53, [%rd5];
	shl.b32 	%r54, %r53, 2;
	add.s32 	%r56, %r38, %r54;
	ld.shared.u32 	%r57, [%r56];
	setp.ne.s32 	%p3, %r57, -1;
	@%p3 bra 	$L__BB0_21;
	setp.ne.s32 	%p4, %r1, 0;
	ld.shared.u32 	%r58, [%r2];
	ld.shared.u32 	%r59, [_ZZ8scheduleiiPiS_S_E3ctr];
	max.s32 	%r60, %r58, %r59;
	st.shared.u32 	[%r3], %r60;
	st.shared.u32 	[%r4], %r1;
	@%p4 bra 	$L__BB0_7;
	ld.shared.u32 	%r61, [%r5+-4];
	st.shared.u32 	[%r5], %r61;
$L__BB0_7:
	setp.lt.u32 	%p5, %r7, 3;
	bar.sync 	0;
	st.shared.u32 	[_ZZ8scheduleiiPiS_S_E3off], %r6;
	@%p5 bra 	$L__BB0_19;
	mov.u32 	%r154, %r6;
$L__BB0_9:
	setp.ge.u32 	%p6, %r1, %r154;
	@%p6 bra 	$L__BB0_15;
	ld.shared.u32 	%r156, [%r3];
	shl.b32 	%r62, %r154, 2;
	add.s32 	%r11, %r3, %r62;
	ld.shared.u32 	%r12, [%r11];
	setp.le.s32 	%p7, %r156, %r12;
	add.s32 	%r13, %r4, %r62;
	mov.u32 	%r155, %r12;
	@%p7 bra 	$L__BB0_12;
	st.shared.u32 	[%r3], %r12;
	ld.shared.u32 	%r63, [%r13];
	st.shared.u32 	[%r4], %r63;
	ld.shared.u32 	%r155, [%r11];
	mov.u32 	%r156, %r12;
$L__BB0_12:
	setp.ne.s32 	%p8, %r156, %r155;
	@%p8 bra 	$L__BB0_15;
	ld.shared.u32 	%r64, [%r4];
	ld.shared.u32 	%r17, [%r13];
	setp.le.s32 	%p9, %r64, %r17;
	@%p9 bra 	$L__BB0_15;
	st.shared.u32 	[%r4], %r17;
$L__BB0_15:
	setp.ne.s32 	%p10, %r1, 0;
	@%p10 bra 	$L__BB0_18;
	and.b32  	%r65, %r154, -2147483647;
	setp.ne.s32 	%p11, %r65, 1;
	setp.eq.s32 	%p12, %r154, 1;
	or.pred  	%p13, %p12, %p11;
	@%p13 bra 	$L__BB0_18;
	add.s32 	%r66, %r154, 1;
	st.shared.u32 	[_ZZ8scheduleiiPiS_S_E3off], %r66;
$L__BB0_18:
	bar.sync 	0;
	ld.shared.u32 	%r67, [_ZZ8scheduleiiPiS_S_E3off];
	shr.u32 	%r68, %r67, 31;
	add.s32 	%r69, %r67, %r68;
	shr.s32 	%r154, %r69, 1;
	st.shared.u32 	[_ZZ8scheduleiiPiS_S_E3off], %r154;
	add.s32 	%r70, %r67, 1;
	setp.gt.u32 	%p14, %r70, 2;
	@%p14 bra 	$L__BB0_9;
$L__BB0_19:
	setp.ne.s32 	%p15, %r1, 0;
	@%p15 bra 	$L__BB0_21;
	ld.shared.u32 	%r71, [_ZZ8scheduleiiPiS_S_E5minID];
	ld.global.u32 	%r72, [%rd5];
	shl.b32 	%r73, %r72, 2;
	add.s32 	%r75, %r38, %r73;
	st.shared.u32 	[%r75], %r71;
$L__BB0_21:
	bar.sync 	0;
	ld.global.u32 	%r76, [%rd5];
	shl.b32 	%r77, %r76, 2;
	add.s32 	%r79, %r38, %r77;
	ld.shared.u32 	%r80, [%r79];
	setp.ne.s32 	%p16, %r1, %r80;
	@%p16 bra 	$L__BB0_25;
	ld.shared.u32 	%r19, [%r2];
	ld.shared.u32 	%r157, [_ZZ8scheduleiiPiS_S_E3ctr];
	setp.le.s32 	%p17, %r19, %r157;
	@%p17 bra 	$L__BB0_24;
	st.shared.u32 	[_ZZ8scheduleiiPiS_S_E3ctr], %r19;
	mov.u32 	%r157, %r19;
$L__BB0_24:
	add.s64 	%rd12, %rd3, %rd10;
	ld.global.u32 	%r81, [%rd12];
	add.s32 	%r82, %r81, %r157;
	st.shared.u32 	[%r2], %r82;
	add.s64 	%rd13, %rd4, %rd10;
	st.global.u32 	[%rd13], %r82;
$L__BB0_25:
	bar.sync 	0;
	add.s32 	%r153, %r153, 1;
	setp.ne.s32 	%p18, %r153, %r36;
	@%p18 bra 	$L__BB0_4;
$L__BB0_26:
	setp.ne.s32 	%p19, %r1, 1;
	setp.lt.s32 	%p20, %r35, 1;
	or.pred  	%p21, %p19, %p20;
	@%p21 bra 	$L__BB0_38;
	and.b32  	%r23, %r35, 7;
	setp.lt.u32 	%p22, %r35, 8;
	mov.b32 	%r161, 0;
	@%p22 bra 	$L__BB0_30;
	add.s32 	%r158, %r38, 16;
	and.b32  	%r161, %r35, 2147483640;
	mov.b32 	%r159, 0;
	mov.u64 	%rd14, $str;
$L__BB0_29:
	.pragma "nounroll";
	ld.shared.u32 	%r87, [%r158+-16];
	st.local.v2.u32 	[%rd1], {%r159, %r87};
	cvta.global.u64 	%rd15, %rd14;
	{ // callseq 0, 0
	.param .b64 param0;
	st.param.b64 	[param0], %rd15;
	.param .b64 param1;
	st.param.b64 	[param1], %rd9;
	.param .b32 retval0;
	call.uni (retval0), 
	vprintf, 
	(
	param0, 
	param1
	);
	ld.param.b32 	%r88, [retval0];
	} // callseq 0
	ld.shared.u32 	%r90, [%r158+-12];
	add.s32 	%r91, %r159, 1;
	st.local.v2.u32 	[%rd1], {%r91, %r90};
	{ // callseq 1, 0
	.param .b64 param0;
	st.param.b64 	[param0], %rd15;
	.param .b64 param1;
	st.param.b64 	[param1], %rd9;
	.param .b32 retval0;
	call.uni (retval0), 
	vprintf, 
	(
	param0, 
	param1
	);
	ld.param.b32 	%r92, [retval0];
	} // callseq 1
	ld.shared.u32 	%r94, [%r158+-8];
	add.s32 	%r95, %r159, 2;
	st.local.v2.u32 	[%rd1], {%r95, %r94};
	{ // callseq 2, 0
	.param .b64 param0;
	st.param.b64 	[param0], %rd15;
	.param .b64 param1;
	st.param.b64 	[param1], %rd9;
	.param .b32 retval0;
	call.uni (retval0), 
	vprintf, 
	(
	param0, 
	param1
	);
	ld.param.b32 	%r96, [retval0];
	} // callseq 2
	ld.shared.u32 	%r98, [%r158+-4];
	add.s32 	%r99, %r159, 3;
	st.local.v2.u32 	[%rd1], {%r99, %r98};
	{ // callseq 3, 0
	.param .b64 param0;
	st.param.b64 	[param0], %rd15;
	.param .b64 param1;
	st.param.b64 	[param1], %rd9;
	.param .b32 retval0;
	call.uni (retval0), 
	vprintf, 
	(
	param0, 
	param1
	);
	ld.param.b32 	%r100, [retval0];
	} // callseq 3
	ld.shared.u32 	%r102, [%r158];
	add.s32 	%r103, %r159, 4;
	st.local.v2.u32 	[%rd1], {%r103, %r102};
	{ // callseq 4, 0
	.param .b64 param0;
	st.param.b64 	[param0], %rd15;
	.param .b64 param1;
	st.param.b64 	[param1], %rd9;
	.param .b32 retval0;
	call.uni (retval0), 
	vprintf, 
	(
	param0, 
	param1
	);
	ld.param.b32 	%r104, [retval0];
	} // callseq 4
	ld.shared.u32 	%r106, [%r158+4];
	add.s32 	%r107, %r159, 5;
	st.local.v2.u32 	[%rd1], {%r107, %r106};
	{ // callseq 5, 0
	.param .b64 param0;
	st.param.b64 	[param0], %rd15;
	.param .b64 param1;
	st.param.b64 	[param1], %rd9;
	.param .b32 retval0;
	call.uni (retval0), 
	vprintf, 
	(
	param0, 
	param1
	);
	ld.param.b32 	%r108, [retval0];
	} // callseq 5
	ld.shared.u32 	%r110, [%r158+8];
	add.s32 	%r111, %r159, 6;
	st.local.v2.u32 	[%rd1], {%r111, %r110};
	{ // callseq 6, 0
	.param .b64 param0;
	st.param.b64 	[param0], %rd15;
	.param .b64 param1;
	st.param.b64 	[param1], %rd9;
	.param .b32 retval0;
	call.uni (retval0), 
	vprintf, 
	(
	param0, 
	param1
	);
	ld.param.b32 	%r112, [retval0];
	} // callseq 6
	ld.shared.u32 	%r114, [%r158+12];
	add.s32 	%r115, %r159, 7;
	st.local.v2.u32 	[%rd1], {%r115, %r114};
	{ // callseq 7, 0
	.param .b64 param0;
	st.param.b64 	[param0], %rd15;
	.param .b64 param1;
	st.param.b64 	[param1], %rd9;
	.param .b32 retval0;
	call.uni (retval0), 
	vprintf, 
	(
	param0, 
	param1
	);
	ld.param.b32 	%r116, [retval0];
	} // callseq 7
	add.s32 	%r158, %r158, 32;
	add.s32 	%r159, %r159, 8;
	setp.ne.s32 	%p23, %r159, %r161;
	@%p23 bra 	$L__BB0_29;
$L__BB0_30:
	setp.eq.s32 	%p24, %r23, 0;
	@%p24 bra 	$L__BB0_38;
	and.b32  	%r30, %r35, 3;
	setp.lt.u32 	%p25, %r23, 4;
	@%p25 bra 	$L__BB0_33;
	shl.b32 	%r118, %r161, 2;
	add.s32 	%r120, %r38, %r118;
	ld.shared.u32 	%r121, [%r120];
	st.local.v2.u32 	[%rd1], {%r161, %r121};
	mov.u64 	%rd17, $str;
	cvta.global.u64 	%rd18, %rd17;
	{ // callseq 8, 0
	.param .b64 param0;
	st.param.b64 	[param0], %rd18;
	.param .b64 param1;
	st.param.b64 	[param1], %rd9;
	.param .b32 retval0;
	call.uni (retval0), 
	vprintf, 
	(
	param0, 
	param1
	);
	ld.param.b32 	%r122, [retval0];
	} // callseq 8
	add.s32 	%r124, %r161, 1;
	ld.shared.u32 	%r125, [%r120+4];
	st.local.v2.u32 	[%rd1], {%r124, %r125};
	{ // callseq 9, 0
	.param .b64 param0;
	st.param.b64 	[param0], %rd18;
	.param .b64 param1;
	st.param.b64 	[param1], %rd9;
	.param .b32 retval0;
	call.uni (retval0), 
	vprintf, 
	(
	param0, 
	param1
	);
	ld.param.b32 	%r126, [retval0];
	} // callseq 9
	add.s32 	%r128, %r161, 2;
	ld.shared.u32 	%r129, [%r120+8];
	st.local.v2.u32 	[%rd1], {%r128, %r129};
	{ // callseq 10, 0
	.param .b64 param0;
	st.param.b64 	[param0], %rd18;
	.param .b64 param1;
	st.param.b64 	[param1], %rd9;
	.param .b32 retval0;
	call.uni (retval0), 
	vprintf, 
	(
	param0, 
	param1
	);
	ld.param.b32 	%r130, [retval0];
	} // callseq 10
	add.s32 	%r132, %r161, 3;
	ld.shared.u32 	%r133, [%r120+12];
	st.local.v2.u32 	[%rd1], {%r132, %r133};
	{ // callseq 11, 0
	.param .b64 param0;
	st.param.b64 	[param0], %rd18;
	.param .b64 param1;
	st.param.b64 	[param1], %rd9;
	.param .b32 retval0;
	call.uni (retval0), 
	vprintf, 
	(
	param0, 
	param1
	);
	ld.param.b32 	%r134, [retval0];
	} // callseq 11
	add.s32 	%r161, %r161, 4;
$L__BB0_33:
	setp.eq.s32 	%p26, %r30, 0;
	@%p26 bra 	$L__BB0_38;
	setp.eq.s32 	%p27, %r30, 1;
	@%p27 bra 	$L__BB0_36;
	shl.b32 	%r136, %r161, 2;
	add.s32 	%r138, %r38, %r136;
	ld.shared.u32 	%r139, [%r138];
	st.local.v2.u32 	[%rd1], {%r161, %r139};
	mov.u64 	%rd20, $str;
	cvta.global.u64 	%rd21, %rd20;
	{ // callseq 12, 0
	.param .b64 param0;
	st.param.b64 	[param0], %rd21;
	.param .b64 param1;
	st.param.b64 	[param1], %rd9;
	.param .b32 retval0;
	call.uni (retval0), 
	vprintf, 
	(
	param0, 
	param1
	);
	ld.param.b32 	%r140, [retval0];
	} // callseq 12
	add.s32 	%r142, %r161, 1;
	ld.shared.u32 	%r143, [%r138+4];
	st.local.v2.u32 	[%rd1], {%r142, %r143};
	{ // callseq 13, 0
	.param .b64 param0;
	st.param.b64 	[param0], %rd21;
	.param .b64 param1;
	st.param.b64 	[param1], %rd9;
	.param .b32 retval0;
	call.uni (retval0), 
	vprintf, 
	(
	param0, 
	param1
	);
	ld.param.b32 	%r144, [retval0];
	} // callseq 13
	add.s32 	%r161, %r161, 2;
$L__BB0_36:
	and.b32  	%r146, %r35, 1;
	setp.eq.b32 	%p28, %r146, 1;
	not.pred 	%p29, %p28;
	@%p29 bra 	$L__BB0_38;
	shl.b32 	%r147, %r161, 2;
	add.s32 	%r149, %r38, %r147;
	ld.shared.u32 	%r150, [%r149];
	st.local.v2.u32 	[%rd1], {%r161, %r150};
	mov.u64 	%rd23, $str;
	cvta.global.u64 	%rd24, %rd23;
	{ // callseq 14, 0
	.param .b64 param0;
	st.param.b64 	[param0], %rd24;
	.param .b64 param1;
	st.param.b64 	[param1], %rd9;
	.param .b32 retval0;
	call.uni (retval0), 
	vprintf, 
	(
	param0, 
	param1
	);
	ld.param.b32 	%r151, [retval0];
	} // callseq 14
$L__BB0_38:
	ret;

}


// ===== COMPILED SASS (sm_100) =====

	.target	sm_100

	.elftype	@"ET_EXEC"


//--------------------- .note.nv.tkinfo           --------------------------
	.section	.note.nv.tkinfo,"",@"SHT_NOTE"
	.sectionflags	@"SHF_NOTE_NV_TKINFO"
	.tkinfo
        /*0018*/ 	.word	0x00000002
        /*0030*/ 	.string	""
        /*0030*/ 	.string	"ptxas"
        /*0030*/ 	.string	"Cuda compilation tools, release 13.0, V13.0.88"
        /*0030*/ 	.string	"Build cuda_13.0.r13.0/compiler.36424714_0"
        /*0030*/ 	.string	"-arch sm_100 -m 64 "



//--------------------- .note.nv.cuinfo           --------------------------
	.section	.note.nv.cuinfo,"",@"SHT_NOTE"
	.sectionflags	@"SHF_NOTE_NV_CUINFO"
        /*0018*/ 	.short	0x0002
        /*001a*/ 	.short	0x0064
        /*001c*/ 	.short	0x0082
	.zero		2


//--------------------- .nv.info                  --------------------------
	.section	.nv.info,"",@"SHT_CUDA_INFO"
	.align	4


	//----- nvinfo : EIATTR_REGCOUNT
	.align		4
        /*0000*/ 	.byte	0x04, 0x2f
        /*0002*/ 	.short	(.L_2 - .L_1)
	.align		4
.L_1:
        /*0004*/ 	.word	index@(_Z8scheduleiiPiS_S_)
        /*0008*/ 	.word	0x0000001c


	//----- nvinfo : EIATTR_FRAME_SIZE
	.align		4
.L_2:
        /*000c*/ 	.byte	0x04, 0x11
        /*000e*/ 	.short	(.L_4 - .L_3)
	.align		4
.L_3:
        /*0010*/ 	.word	index@(_Z8scheduleiiPiS_S_)
        /*0014*/ 	.word	0x00000008


	//----- nvinfo : EIATTR_MIN_STACK_SIZE
	.align		4
.L_4:
        /*0018*/ 	.byte	0x04, 0x12
        /*001a*/ 	.short	(.L_6 - .L_5)
	.align		4
.L_5:
        /*001c*/ 	.word	index@(_Z8scheduleiiPiS_S_)
        /*0020*/ 	.word	0x00000008
.L_6:


//--------------------- .nv.compat                --------------------------
	.section	.nv.compat,"",@"SHT_CUDA_COMPAT_INFO"
	.align	4
        /*0000*/ 	.byte	0x02, 0x09, 0x00, 0x00, 0x02, 0x02, 0x01, 0x00, 0x02, 0x05, 0x05, 0x00, 0x03, 0x07, 0x01, 0x01
        /*0010*/ 	.byte	0x02, 0x03, 0x00, 0x00, 0x02, 0x06, 0x01, 0x00, 0x04, 0x0b, 0x08, 0x00, 0x09, 0x00, 0x00, 0x00
        /*0020*/ 	.byte	0x00, 0x00, 0x00, 0x00


//--------------------- .nv.info._Z8scheduleiiPiS_S_ --------------------------
	.section	.nv.info._Z8scheduleiiPiS_S_,"",@"SHT_CUDA_INFO"
	.sectionflags	@""
	.align	4


	//----- nvinfo : EIATTR_CUDA_API_VERSION
	.align		4
        /*0000*/ 	.byte	0x04, 0x37
        /*0002*/ 	.short	(.L_8 - .L_7)
.L_7:
        /*0004*/ 	.word	0x00000082


	//----- nvinfo : EIATTR_KPARAM_INFO
	.align		4
.L_8:
        /*0008*/ 	.byte	0x04, 0x17
        /*000a*/ 	.short	(.L_10 - .L_9)
.L_9:
        /*000c*/ 	.word	0x00000000
        /*0010*/ 	.short	0x0004
        /*0012*/ 	.short	0x0018
        /*0014*/ 	.byte	0x00, 0xf5, 0x21, 0x00


	//----- nvinfo : EIATTR_KPARAM_INFO
	.align		4
.L_10:
        /*0018*/ 	.byte	0x04, 0x17
        /*001a*/ 	.short	(.L_12 - .L_11)
.L_11:
        /*001c*/ 	.word	0x00000000
        /*0020*/ 	.short	0x0003
        /*0022*/ 	.short	0x0010
        /*0024*/ 	.byte	0x00, 0xf5, 0x21, 0x00


	//----- nvinfo : EIATTR_KPARAM_INFO
	.align		4
.L_12:
        /*0028*/ 	.byte	0x04, 0x17
        /*002a*/ 	.short	(.L_14 - .L_13)
.L_13:
        /*002c*/ 	.word	0x00000000
        /*0030*/ 	.short	0x0002
        /*0032*/ 	.short	0x0008
        /*0034*/ 	.byte	0x00, 0xf5, 0x21, 0x00


	//----- nvinfo : EIATTR_KPARAM_INFO
	.align		4
.L_14:
        /*0038*/ 	.byte	0x04, 0x17
        /*003a*/ 	.short	(.L_16 - .L_15)
.L_15:
        /*003c*/ 	.word	0x00000000
        /*0040*/ 	.short	0x0001
        /*0042*/ 	.short	0x0004
        /*0044*/ 	.byte	0x00, 0xf0, 0x11, 0x00


	//----- nvinfo : EIATTR_KPARAM_INFO
	.align		4
.L_16:
        /*0048*/ 	.byte	0x04, 0x17
        /*004a*/ 	.short	(.L_18 - .L_17)
.L_17:
        /*004c*/ 	.word	0x00000000
        /*0050*/ 	.short	0x0000
        /*0052*/ 	.short	0x0000
        /*0054*/ 	.byte	0x00, 0xf0, 0x11, 0x00


	//----- nvinfo : EIATTR_SPARSE_MMA_MASK
	.align		4
.L_18:
        /*0058*/ 	.byte	0x03, 0x50
        /*005a*/ 	.short	0x0000


	//----- nvinfo : EIATTR_MAXREG_COUNT
	.align		4
        /*005c*/ 	.byte	0x03, 0x1b
        /*005e*/ 	.short	0x00ff


	//----- nvinfo : EIATTR_NUM_BARRIERS
	.align		4
        /*0060*/ 	.byte	0x02, 0x4c
        /*0062*/ 	.byte	0x01
	.zero		1


	//----- nvinfo : EIATTR_EXTERNS
	.align		4
        /*0064*/ 	.byte	0x04, 0x0f
        /*0066*/ 	.short	(.L_20 - .L_19)


	//   ....[0]....
	.align		4
.L_19:
        /*0068*/ 	.word	index@(vprintf)


	//----- nvinfo : EIATTR_MERCURY_ISA_VERSION
	.align		4
.L_20:
        /*006c*/ 	.byte	0x03, 0x5f
        /*006e*/ 	.short	0x0101


	//----- nvinfo : EIATTR_VRC_CTA_INIT_COUNT
	.align		4
        /*0070*/ 	.byte	0x02, 0x4a
	.zero		1
	.zero		1


	//----- nvinfo : EIATTR_SYSCALL_OFFSETS
	.align		4
        /*0074*/ 	.byte	0x04, 0x46
        /*0076*/ 	.short	(.L_22 - .L_21)


	//   ....[0]....
.L_21:
        /*0078*/ 	.word	0x00000a90


	//   ....[1]....
        /*007c*/ 	.word	0x00000b40


	//   ....[2]....
        /*0080*/ 	.word	0x00000bf0


	//   ....[3]....
        /*0084*/ 	.word	0x00000ca0


	//   ....[4]....
        /*0088*/ 	.word	0x00000d50


	//   ....[5]....
        /*008c*/ 	.word	0x00000e00


	//   ....[6]....
        /*0090*/ 	.word	0x00000eb0


	//   ....[7]....
        /*0094*/ 	.word	0x00000f60


	//   ....[8]....
        /*0098*/ 	.word	0x000010d0


	//   ....[9]....
        /*009c*/ 	.word	0x00001180


	//   ....[10]....
        /*00a0*/ 	.word	0x00001230


	//   ....[11]....
        /*00a4*/ 	.word	0x000012e0


	//   ....[12]....
        /*00a8*/ 	.word	0x000013f0


	//   ....[13]....
        /*00ac*/ 	.word	0x000014a0


	//   ....[14]....
        /*00b0*/ 	.word	0x000015c0


	//----- nvinfo : EIATTR_EXIT_INSTR_OFFSETS
	.align		4
.L_22:
        /*00b4*/ 	.byte	0x04, 0x1c
        /*00b6*/ 	.short	(.L_24 - .L_23)


	//   ....[0]....
.L_23:
        /*00b8*/ 	.word	0x00000960


	//   ....[1]....
        /*00bc*/ 	.word	0x00000fd0


	//   ....[2]....
        /*00c0*/ 	.word	0x00001310


	//   ....[3]....
        /*00c4*/ 	.word	0x000014f0


	//   ....[4]....
        /*00c8*/ 	.word	0x000015d0


	//----- nvinfo : EIATTR_CRS_STACK_SIZE
	.align		4
.L_24:
        /*00cc*/ 	.byte	0x04, 0x1e
        /*00ce*/ 	.short	(.L_26 - .L_25)
.L_25:
        /*00d0*/ 	.word	0x00000000


	//----- nvinfo : EIATTR_CBANK_PARAM_SIZE
	.align		4
.L_26:
        /*00d4*/ 	.byte	0x03, 0x19
        /*00d6*/ 	.short	0x0020


	//----- nvinfo : EIATTR_PARAM_CBANK
	.align		4
        /*00d8*/ 	.byte	0x04, 0x0a
        /*00da*/ 	.short	(.L_28 - .L_27)
	.align		4
.L_27:
        /*00dc*/ 	.word	index@(.nv.constant0._Z8scheduleiiPiS_S_)
        /*00e0*/ 	.short	0x0380
        /*00e2*/ 	.short	0x0020


	//----- nvinfo : EIATTR_SW_WAR
	.align		4
.L_28:
        /*00e4*/ 	.byte	0x04, 0x36
        /*00e6*/ 	.short	(.L_30 - .L_29)
.L_29:
        /*00e8*/ 	.word	0x00000008
.L_30:


//--------------------- .nv.callgraph             --------------------------
	.section	.nv.callgraph,"",@"SHT_CUDA_CALLGRAPH"
	.align	4
	.sectionentsize	8
	.align		4
        /*0000*/ 	.word	0x00000000
	.align		4
        /*0004*/ 	.word	0xffffffff
	.align		4
        /*0008*/ 	.word	index@(_Z8scheduleiiPiS_S_)
	.align		4
        /*000c*/ 	.word	index@(vprintf)
	.align		4
        /*0010*/ 	.word	0x00000000
	.align		4
        /*0014*/ 	.word	0xfffffffe
	.align		4
        /*0018*/ 	.word	0x00000000
	.align		4
        /*001c*/ 	.word	0xfffffffd
	.align		4
        /*0020*/ 	.word	0x00000000
	.align		4
        /*0024*/ 	.word	0xfffffffc


//--------------------- .nv.constant4             --------------------------
	.section	.nv.constant4,"a",@progbits
	.align	8
	.align		8
.nv.constant4:
        /*0000*/ 	.dword	vprintf
	.align		8
        /*0008*/ 	.dword	$str


//--------------------- .text._Z8scheduleiiPiS_S_ --------------------------
	.section	.text._Z8scheduleiiPiS_S_,"ax",@progbits
	.align	128
        .global         _Z8scheduleiiPiS_S_
        .type           _Z8scheduleiiPiS_S_,@function
        .size           _Z8scheduleiiPiS_S_,(.L_x_30 - _Z8scheduleiiPiS_S_)
        .other          _Z8scheduleiiPiS_S_,@"STO_CUDA_ENTRY STV_DEFAULT"
_Z8scheduleiiPiS_S_:
.text._Z8scheduleiiPiS_S_:
[----:B------:R-:W0:Y:S08]  /*0000*/  LDC R1, c[0x0][0x37c] ;  /* 0x0000df00ff017b82 */ /* 0x000e300000000800 */
[----:B------:R-:W1:Y:S01]  /*0010*/  S2UR UR7, SR_CgaCtaId ;  /* 0x00000000000779c3 */ /* 0x000e620000008800 */
[----:B------:R-:W2:Y:S01]  /*0020*/  S2R R0, SR_TID.X ;  /* 0x0000000000007919 */ /* 0x000ea20000002100 */
[----:B------:R-:W-:Y:S01]  /*0030*/  UMOV UR4, 0x400 ;  /* 0x0000040000047882 */ /* 0x000fe20000000000 */
[----:B------:R-:W-:Y:S01]  /*0040*/  IMAD.MOV.U32 R3, RZ, RZ, -0x1 ;  /* 0xffffffffff037424 */ /* 0x000fe200078e00ff */
[----:B------:R-:W-:Y:S01]  /*0050*/  UIADD3 UR5, UPT, UPT, UR4, 0xfa8, URZ ;  /* 0x00000fa804057890 */ /* 0x000fe2000fffe0ff */
[----:B0-----:R-:W-:Y:S01]  /*0060*/  VIADD R1, R1, 0xfffffff8 ;  /* 0xfffffff801017836 */ /* 0x001fe20000000000 */
[----:B------:R-:W-:Y:S01]  /*0070*/  UIADD3 UR6, UPT, UPT, UR4, 0x1f48, URZ ;  /* 0x00001f4804067890 */ /* 0x000fe2000fffe0ff */
[----:B------:R-:W0:Y:S01]  /*0080*/  LDCU UR8, c[0x0][0x2f8] ;  /* 0x00005f00ff0877ac */ /* 0x000e220008000800 */
[----:B-1----:R-:W-:-:S02]  /*0090*/  ULEA UR9, UR7, UR4, 0x18 ;  /* 0x0000000407097291 */ /* 0x002fc4000f8ec0ff */
[----:B------:R-:W-:Y:S02]  /*00a0*/  UIADD3 UR4, UPT, UPT, UR4, 0x2ee8, URZ ;  /* 0x00002ee804047890 */ /* 0x000fe4000fffe0ff */
[----:B------:R-:W-:Y:S02]  /*00b0*/  ULEA UR5, UR7, UR5, 0x18 ;  /* 0x0000000507057291 */ /* 0x000fe4000f8ec0ff */
[----:B------:R-:W-:Y:S01]  /*00c0*/  ULEA UR4, UR7, UR4, 0x18 ;  /* 0x0000000407047291 */ /* 0x000fe2000f8ec0ff */
[----:B------:R-:W-:Y:S01]  /*00d0*/  IMAD.U32 R25, RZ, RZ, UR9 ;  /* 0x00000009ff197e24 */ /* 0x000fe2000f8e00ff */
[----:B------:R-:W-:Y:S01]  /*00e0*/  ULEA UR6, UR7, UR6, 0x18 ;  /* 0x0000000607067291 */ /* 0x000fe2000f8ec0ff */
[C---:B--2---:R-:W-:Y:S01]  /*00f0*/  ISETP.NE.AND P0, PT, R0.reuse, RZ, PT ;  /* 0x000000ff0000720c */ /* 0x044fe20003f05270 */
[----:B------:R-:W1:Y:S01]  /*0100*/  LDCU UR7, c[0x0][0x2fc] ;  /* 0x00005f80ff0777ac */ /* 0x000e620008000800 */
[C---:B------:R-:W-:Y:S01]  /*0110*/  IMAD R2, R0.reuse, 0x4, R25 ;  /* 0x0000000400027824 */ /* 0x040fe200078e0219 */
[----:B------:R-:W-:-:S02]  /*0120*/  LEA R7, R0, UR4, 0x2 ;  /* 0x0000000400077c11 */ /* 0x000fc4000f8e10ff */
[C---:B------:R-:W-:Y:S02]  /*0130*/  LEA R4, R0.reuse, UR5, 0x2 ;  /* 0x0000000500047c11 */ /* 0x040fe4000f8e10ff */
[----:B------:R-:W-:Y:S01]  /*0140*/  LEA R5, R0, UR6, 0x2 ;  /* 0x0000000600057c11 */ /* 0x000fe2000f8e10ff */
[----:B------:R-:W2:Y:S01]  /*0150*/  LDCU UR4, c[0x0][0x384] ;  /* 0x00007080ff0477ac */ /* 0x000ea20008000800 */
[----:B------:R3:W-:Y:S04]  /*0160*/  STS [R2], R3 ;  /* 0x0000000302007388 */ /* 0x0007e80000000800 */
[----:B------:R3:W-:Y:S01]  /*0170*/  @!P0 STS [R25+0xfa0], RZ ;  /* 0x000fa0ff19008388 */ /* 0x0007e20000000800 */
[----:B0-----:R-:W-:-:S03]  /*0180*/  IADD3 R19, P0, PT, R1, UR8, RZ ;  /* 0x0000000801137c10 */ /* 0x001fc6000ff1e0ff */
[----:B------:R3:W-:Y:S01]  /*0190*/  STS [R4], RZ ;  /* 0x000000ff04007388 */ /* 0x0007e20000000800 */
[----:B-1----:R-:W-:-:S03]  /*01a0*/  IADD3.X R18, PT, PT, RZ, UR7, RZ, P0, !PT ;  /* 0x00000007ff127c10 */ /* 0x002fc600087fe4ff */
[----:B------:R3:W-:Y:S04]  /*01b0*/  STS [R5], RZ ;  /* 0x000000ff05007388 */ /* 0x0007e80000000800 */
[----:B------:R3:W-:Y:S01]  /*01c0*/  STS [R7], R0 ;  /* 0x0000000007007388 */ /* 0x0007e20000000800 */
[----:B--2---:R-:W-:Y:S01]  /*01d0*/  UISETP.GE.AND UP0, UPT, UR4, 0x1, UPT ;  /* 0x000000010400788c */ /* 0x004fe2000bf06270 */
[----:B------:R-:W-:Y:S08]  /*01e0*/  BAR.SYNC.DEFER_BLOCKING 0x0 ;  /* 0x0000000000007b1d */ /* 0x000ff00000010000 */
[----:B---3--:R-:W-:Y:S05]  /*01f0*/  BRA.U !UP0, `(.L_x_0) ;  /* 0x0000000508cc7547 */ /* 0x008fea000b800000 */
[----:B------:R-:W0:Y:S01]  /*0200*/  LDC R8, c[0x0][0x380] ;  /* 0x0000e000ff087b82 */ /* 0x000e220000000800 */
[----:B------:R-:W-:Y:S01]  /*0210*/  IMAD.MOV.U32 R6, RZ, RZ, RZ ;  /* 0x000000ffff067224 */ /* 0x000fe200078e00ff */
[----:B------:R-:W1:Y:S01]  /*0220*/  LDCU.64 UR8, c[0x0][0x358] ;  /* 0x00006b00ff0877ac */ /* 0x000e620008000a00 */
[C---:B0-----:R-:W-:Y:S02]  /*0230*/  VIADD R2, R8.reuse, 0x1 ;  /* 0x0000000108027836 */ /* 0x041fe40000000000 */
[C---:B------:R-:W-:Y:S01]  /*0240*/  VIADD R3, R8.reuse, 0x2 ;  /* 0x0000000208037836 */ /* 0x040fe20000000000 */
[----:B------:R-:W-:Y:S02]  /*0250*/  LEA R8, R8, UR6, 0x2 ;  /* 0x0000000608087c11 */ /* 0x000fe4000f8e10ff */
[----:B------:R-:W-:Y:S02]  /*0260*/  LEA.HI R10, R2, R2, RZ, 0x1 ;  /* 0x00000002020a7211 */ /* 0x000fe400078f08ff */
[----:B------:R-:W-:-:S02]  /*0270*/  ISETP.GE.U32.AND P2, PT, R3, 0x3, PT ;  /* 0x000000030300780c */ /* 0x000fc40003f46070 */
[----:B-1----:R-:W-:-:S11]  /*0280*/  SHF.R.S32.HI R10, RZ, 0x1, R10 ;  /* 0x00000001ff0a7819 */ /* 0x002fd6000001140a */
.L_x_9:
[----:B0-----:R-:W0:Y:S01]  /*0290*/  LDC.64 R2, c[0x0][0x390] ;  /* 0x0000e400ff027b82 */ /* 0x001e220000000a00 */
[----:B------:R-:W1:Y:S01]  /*02a0*/  LDCU UR4, c[0x0][0x384] ;  /* 0x00007080ff0477ac */ /* 0x000e620008000800 */
[----:B0-----:R-:W-:-:S05]  /*02b0*/  IMAD.WIDE.U32 R2, R6, 0x4, R2 ;  /* 0x0000000406027825 */ /* 0x001fca00078e0002 */
[----:B------:R-:W2:Y:S01]  /*02c0*/  LDG.E R12, desc[UR8][R2.64] ;  /* 0x00000008020c7981 */ /* 0x000ea2000c1e1900 */
[----:B------:R-:W-:Y:S01]  /*02d0*/  IMAD.MOV.U32 R9, RZ, RZ, R6 ;  /* 0x000000ffff097224 */ /* 0x000fe200078e0006 */
[----:B------:R-:W-:Y:S01]  /*02e0*/  BSSY.RECONVERGENT B0, `(.L_x_1) ;  /* 0x0000049000007945 */ /* 0x000fe20003800200 */
[----:B------:R-:W-:-:S05]  /*02f0*/  VIADD R6, R6, 0x1 ;  /* 0x0000000106067836 */ /* 0x000fca0000000000 */
[----:B-1----:R-:W-:Y:S02]  /*0300*/  ISETP.NE.AND P3, PT, R6, UR4, PT ;  /* 0x0000000406007c0c */ /* 0x002fe4000bf65270 */
[----:B--2---:R-:W-:-:S06]  /*0310*/  LEA R12, R12, R25, 0x2 ;  /* 0x000000190c0c7211 */ /* 0x004fcc00078e10ff */
[----:B------:R-:W0:Y:S02]  /*0320*/  LDS R12, [R12] ;  /* 0x000000000c0c7984 */ /* 0x000e240000000800 */
[----:B0-----:R-:W-:-:S13]  /*0330*/  ISETP.NE.AND P0, PT, R12, -0x1, PT ;  /* 0xffffffff0c00780c */ /* 0x001fda0003f05270 */
[----:B------:R-:W-:Y:S05]  /*0340*/  @P0 BRA `(.L_x_2) ;  /* 0x0000000400080947 */ /* 0x000fea0003800000 */
[----:B------:R-:W0:Y:S01]  /*0350*/  S2UR UR5, SR_CgaCtaId ;  /* 0x00000000000579c3 */ /* 0x000e220000008800 */
[----:B------:R-:W-:Y:S01]  /*0360*/  UMOV UR4, 0x400 ;  /* 0x0000040000047882 */ /* 0x000fe20000000000 */
[----:B------:R-:W-:Y:S01]  /*0370*/  LDS R11, [R4] ;  /* 0x00000000040b7984 */ /* 0x000fe20000000800 */
[----:B------:R-:W-:Y:S01]  /*0380*/  ISETP.NE.AND P0, PT, R0, RZ, PT ;  /* 0x000000ff0000720c */ /* 0x000fe20003f05270 */
[----:B0-----:R-:W-:-:S06]  /*0390*/  ULEA UR4, UR5, UR4, 0x18 ;  /* 0x0000000405047291 */ /* 0x001fcc000f8ec0ff */
[----:B------:R-:W-:-:S05]  /*03a0*/  IMAD.U32 R25, RZ, RZ, UR4 ;  /* 0x00000004ff197e24 */ /* 0x000fca000f8e00ff */
[----:B------:R-:W0:Y:S02]  /*03b0*/  LDS R12, [R25+0xfa0] ;  /* 0x000fa000190c7984 */ /* 0x000e240000000800 */
[----:B0-----:R-:W-:-:S05]  /*03c0*/  VIMNMX R12, PT, PT, R11, R12, !PT ;  /* 0x0000000c0b0c7248 */ /* 0x001fca0007fe0100 */
[----:B------:R-:W-:Y:S04]  /*03d0*/  STS [R5], R12 ;  /* 0x0000000c05007388 */ /* 0x000fe80000000800 */
[----:B------:R-:W-:Y:S04]  /*03e0*/  STS [R7], R0 ;  /* 0x0000000007007388 */ /* 0x000fe80000000800 */
[----:B------:R-:W0:Y:S04]  /*03f0*/  @!P0 LDS R11, [R8+-0x4] ;  /* 0xfffffc00080b8984 */ /* 0x000e280000000800 */
[----:B0-----:R0:W-:Y:S01]  /*0400*/  @!P0 STS [R8], R11 ;  /* 0x0000000b08008388 */ /* 0x0011e20000000800 */
[----:B------:R-:W-:Y:S06]  /*0410*/  BAR.SYNC.DEFER_BLOCKING 0x0 ;  /* 0x0000000000007b1d */ /* 0x000fec0000010000 */
[----:B------:R0:W-:Y:S01]  /*0420*/  STS [R25+0xfa4], R10 ;  /* 0x000fa40a19007388 */ /* 0x0001e20000000800 */
[----:B------:R-:W-:Y:S05]  /*0430*/  @!P2 BRA `(.L_x_3) ;  /* 0x0000000000a8a947 */ /* 0x000fea0003800000 */
[----:B------:R-:W-:Y:S01]  /*0440*/  BSSY.RECONVERGENT B1, `(.L_x_3) ;  /* 0x0000029000017945 */ /* 0x000fe20003800200 */
[----:B------:R-:W-:Y:S02]  /*0450*/  ISETP.NE.AND P0, PT, R0, RZ, PT ;  /* 0x000000ff0000720c */ /* 0x000fe40003f05270 */
[----:B------:R-:W-:-:S11]  /*0460*/  MOV R12, R10 ;  /* 0x0000000a000c7202 */ /* 0x000fd60000000f00 */
.L_x_6:
[----:B0-----:R-:W-:Y:S01]  /*0470*/  LOP3.LUT R11, R12, 0x80000001, RZ, 0xc0, !PT ;  /* 0x800000010c0b7812 */ /* 0x001fe200078ec0ff */
[----:B------:R-:W-:Y:S01]  /*0480*/  BSSY.RECONVERGENT B2, `(.L_x_4) ;  /* 0x000001b000027945 */ /* 0x000fe20003800200 */
[----:B------:R-:W-:Y:S02]  /*0490*/  ISETP.GE.U32.AND P4, PT, R0, R12, PT ;  /* 0x0000000c0000720c */ /* 0x000fe40003f86070 */
[----:B------:R-:W-:-:S04]  /*04a0*/  ISETP.NE.AND P1, PT, R11, 0x1, PT ;  /* 0x000000010b00780c */ /* 0x000fc80003f25270 */
[----:B------:R-:W-:-:S04]  /*04b0*/  ISETP.EQ.OR P1, PT, R12, 0x1, P1 ;  /* 0x000000010c00780c */ /* 0x000fc80000f22670 */
[----:B------:R-:W-:-:S13]  /*04c0*/  PLOP3.LUT P1, PT, P0, P1, PT, 0xf8, 0x8f ;  /* 0x00000000008f781c */ /* 0x000fda0000723f70 */
[----:B------:R-:W0:Y:S01]  /*04d0*/  @!P1 S2R R14, SR_CgaCtaId ;  /* 0x00000000000e9919 */ /* 0x000e220000008800 */
[----:B------:R-:W-:Y:S01]  /*04e0*/  @!P1 MOV R11, 0x400 ;  /* 0x00000400000b9802 */ /* 0x000fe20000000f00 */
[----:B------:R-:W-:-:S03]  /*04f0*/  @!P1 VIADD R16, R12, 0x1 ;  /* 0x000000010c109836 */ /* 0x000fc60000000000 */
[----:B0-----:R-:W-:Y:S01]  /*0500*/  @!P1 LEA R25, R14, R11, 0x18 ;  /* 0x0000000b0e199211 */ /* 0x001fe200078ec0ff */
[----:B------:R-:W-:Y:S06]  /*0510*/  @P4 BRA `(.L_x_5) ;  /* 0x0000000000444947 */ /* 0x000fec0003800000 */
[C---:B------:R-:W-:Y:S01]  /*0520*/  IMAD R13, R12.reuse, 0x4, R5 ;  /* 0x000000040c0d7824 */ /* 0x040fe200078e0205 */
[----:B------:R-:W-:Y:S01]  /*0530*/  LDS R11, [R5] ;  /* 0x00000000050b7984 */ /* 0x000fe20000000800 */
[----:B------:R-:W-:-:S03]  /*0540*/  IMAD R15, R12, 0x4, R7 ;  /* 0x000000040c0f7824 */ /* 0x000fc600078e0207 */
[----:B------:R-:W0:Y:S02]  /*0550*/  LDS R20, [R13] ;  /* 0x000000000d147984 */ /* 0x000e240000000800 */
[-C--:B0-----:R-:W-:Y:S02]  /*0560*/  ISETP.GT.AND P4, PT, R11, R20.reuse, PT ;  /* 0x000000140b00720c */ /* 0x081fe40003f84270 */
[----:B------:R-:W-:-:S11]  /*0570*/  MOV R12, R20 ;  /* 0x00000014000c7202 */ /* 0x000fd60000000f00 */
[----:B------:R-:W-:Y:S01]  /*0580*/  @P4 STS [R5], R20 ;  /* 0x0000001405004388 */ /* 0x000fe20000000800 */
[----:B------:R-:W-:-:S03]  /*0590*/  @P4 IMAD.MOV.U32 R11, RZ, RZ, R20 ;  /* 0x000000ffff0b4224 */ /* 0x000fc600078e0014 */
[----:B------:R-:W0:Y:S04]  /*05a0*/  @P4 LDS R14, [R15] ;  /* 0x000000000f0e4984 */ /* 0x000e280000000800 */
[----:B0-----:R-:W-:Y:S04]  /*05b0*/  @P4 STS [R7], R14 ;  /* 0x0000000e07004388 */ /* 0x001fe80000000800 */
[----:B------:R-:W0:Y:S02]  /*05c0*/  @P4 LDS R12, [R13] ;  /* 0x000000000d0c4984 */ /* 0x000e240000000800 */
[----:B0-----:R-:W-:-:S13]  /*05d0*/  ISETP.NE.AND P4, PT, R11, R12, PT ;  /* 0x0000000c0b00720c */ /* 0x001fda0003f85270 */
[----:B------:R-:W-:Y:S05]  /*05e0*/  @P4 BRA `(.L_x_5) ;  /* 0x0000000000104947 */ /* 0x000fea0003800000 */
[----:B------:R-:W-:Y:S04]  /*05f0*/  LDS R12, [R15] ;  /* 0x000000000f0c7984 */ /* 0x000fe80000000800 */
[----:B------:R-:W0:Y:S02]  /*0600*/  LDS R11, [R7] ;  /* 0x00000000070b7984 */ /* 0x000e240000000800 */
[----:B0-----:R-:W-:-:S13]  /*0610*/  ISETP.GT.AND P4, PT, R11, R12, PT ;  /* 0x0000000c0b00720c */ /* 0x001fda0003f84270 */
[----:B------:R0:W-:Y:S02]  /*0620*/  @P4 STS [R7], R12 ;  /* 0x0000000c07004388 */ /* 0x0001e40000000800 */
.L_x_5:
[----:B------:R-:W-:Y:S05]  /*0630*/  BSYNC.RECONVERGENT B2 ;  /* 0x0000000000027941 */ /* 0x000fea0003800200 */
.L_x_4:
[----:B------:R-:W-:Y:S01]  /*0640*/  @!P1 STS [R25+0xfa4], R16 ;  /* 0x000fa41019009388 */ /* 0x000fe20000000800 */
[----:B------:R-:W-:Y:S06]  /*0650*/  BAR.SYNC.DEFER_BLOCKING 0x0 ;  /* 0x0000000000007b1d */ /* 0x000fec0000010000 */
[----:B------:R-:W0:Y:S02]  /*0660*/  LDS R11, [R25+0xfa4] ;  /* 0x000fa400190b7984 */ /* 0x000e240000000800 */
[C---:B0-----:R-:W-:Y:S01]  /*0670*/  LEA.HI R12, R11.reuse, R11, RZ, 0x1 ;  /* 0x0000000b0b0c7211 */ /* 0x041fe200078f08ff */
[----:B------:R-:W-:-:S03]  /*0680*/  VIADD R11, R11, 0x1 ;  /* 0x000000010b0b7836 */ /* 0x000fc60000000000 */
[----:B------:R-:W-:Y:S02]  /*0690*/  SHF.R.S32.HI R12, RZ, 0x1, R12 ;  /* 0x00000001ff0c7819 */ /* 0x000fe4000001140c */
[----:B------:R-:W-:-:S03]  /*06a0*/  ISETP.GT.U32.AND P1, PT, R11, 0x2, PT ;  /* 0x000000020b00780c */ /* 0x000fc60003f24070 */
[----:B------:R1:W-:Y:S10]  /*06b0*/  STS [R25+0xfa4], R12 ;  /* 0x000fa40c19007388 */ /* 0x0003f40000000800 */
[----:B-1----:R-:W-:Y:S05]  /*06c0*/  @P1 BRA `(.L_x_6) ;  /* 0xfffffffc00681947 */ /* 0x002fea000383ffff */
[----:B------:R-:W-:Y:S05]  /*06d0*/  BSYNC.RECONVERGENT B1 ;  /* 0x0000000000017941 */ /* 0x000fea0003800200 */
.L_x_3:
[----:B------:R-:W-:Y:S05]  /*06e0*/  @P0 BRA `(.L_x_2) ;  /* 0x0000000000200947 */ /* 0x000fea0003800000 */
[----:B------:R-:W2:Y:S01]  /*06f0*/  LDG.E R12, desc[UR8][R2.64] ;  /* 0x00000008020c7981 */ /* 0x000ea2000c1e1900 */
[----:B------:R-:W1:Y:S01]  /*0700*/  S2UR UR5, SR_CgaCtaId ;  /* 0x00000000000579c3 */ /* 0x000e620000008800 */
[----:B------:R-:W-:Y:S02]  /*0710*/  UMOV UR4, 0x400 ;  /* 0x0000040000047882 */ /* 0x000fe40000000000 */
[----:B-1----:R-:W-:-:S06]  /*0720*/  ULEA UR4, UR5, UR4, 0x18 ;  /* 0x0000000405047291 */ /* 0x002fcc000f8ec0ff */
[----:B0-----:R-:W-:-:S05]  /*0730*/  IMAD.U32 R25, RZ, RZ, UR4 ;  /* 0x00000004ff197e24 */ /* 0x001fca000f8e00ff */
[----:B------:R-:W0:Y:S01]  /*0740*/  LDS R11, [R25+0x2ee8] ;  /* 0x002ee800190b7984 */ /* 0x000e220000000800 */
[----:B--2---:R-:W-:-:S05]  /*0750*/  LEA R12, R12, R25, 0x2 ;  /* 0x000000190c0c7211 */ /* 0x004fca00078e10ff */
[----:B0-----:R1:W-:Y:S02]  /*0760*/  STS [R12], R11 ;  /* 0x0000000b0c007388 */ /* 0x0013e40000000800 */
.L_x_2:
[----:B------:R-:W-:Y:S05]  /*0770*/  BSYNC.RECONVERGENT B0 ;  /* 0x0000000000007941 */ /* 0x000fea0003800200 */
.L_x_1:
[----:B------:R-:W-:Y:S06]  /*0780*/  BAR.SYNC.DEFER_BLOCKING 0x0 ;  /* 0x0000000000007b1d */ /* 0x000fec0000010000 */
[----:B------:R-:W0:Y:S01]  /*0790*/  LDG.E R2, desc[UR8][R2.64] ;  /* 0x0000000802027981 */ /* 0x000e22000c1e1900 */
[----:B------:R-:W-:Y:S01]  /*07a0*/  BSSY.RECONVERGENT B0, `(.L_x_7) ;  /* 0x0000016000007945 */ /* 0x000fe20003800200 */
[----:B01----:R-:W-:-:S06]  /*07b0*/  IMAD R11, R2, 0x4, R25 ;  /* 0x00000004020b7824 */ /* 0x003fcc00078e0219 */
[----:B------:R-:W0:Y:S02]  /*07c0*/  LDS R11, [R11] ;  /* 0x000000000b0b7984 */ /* 0x000e240000000800 */
[----:B0-----:R-:W-:-:S13]  /*07d0*/  ISETP.NE.AND P0, PT, R0, R11, PT ;  /* 0x0000000b0000720c */ /* 0x001fda0003f05270 */
[----:B------:R-:W-:Y:S05]  /*07e0*/  @P0 BRA `(.L_x_8) ;  /* 0x0000000000440947 */ /* 0x000fea0003800000 */
[----:B------:R-:W0:Y:S08]  /*07f0*/  LDC.64 R12, c[0x0][0x388] ;  /* 0x0000e200ff0c7b82 */ /* 0x000e300000000a00 */
[----:B------:R-:W1:Y:S01]  /*0800*/  S2UR UR5, SR_CgaCtaId ;  /* 0x00000000000579c3 */ /* 0x000e620000008800 */
[----:B------:R-:W-:Y:S01]  /*0810*/  UMOV UR4, 0x400 ;  /* 0x0000040000047882 */ /* 0x000fe20000000000 */
[----:B------:R-:W-:Y:S06]  /*0820*/  LDS R14, [R4] ;  /* 0x00000000040e7984 */ /* 0x000fec0000000800 */
[----:B------:R-:W2:Y:S01]  /*0830*/  LDC.64 R2, c[0x0][0x398] ;  /* 0x0000e600ff027b82 */ /* 0x000ea20000000a00 */
[----:B0-----:R-:W-:-:S06]  /*0840*/  IMAD.WIDE.U32 R12, R9, 0x4, R12 ;  /* 0x00000004090c7825 */ /* 0x001fcc00078e000c */
[----:B------:R-:W3:Y:S01]  /*0850*/  LDG.E R12, desc[UR8][R12.64] ;  /* 0x000000080c0c7981 */ /* 0x000ee2000c1e1900 */
[----:B-1----:R-:W-:-:S06]  /*0860*/  ULEA UR4, UR5, UR4, 0x18 ;  /* 0x0000000405047291 */ /* 0x002fcc000f8ec0ff */
[----:B------:R-:W-:Y:S02]  /*0870*/  IMAD.U32 R25, RZ, RZ, UR4 ;  /* 0x00000004ff197e24 */ /* 0x000fe4000f8e00ff */
[----:B--2---:R-:W-:-:S03]  /*0880*/  IMAD.WIDE.U32 R2, R9, 0x4, R2 ;  /* 0x0000000409027825 */ /* 0x004fc600078e0002 */
[----:B------:R-:W0:Y:S02]  /*0890*/  LDS R11, [R25+0xfa0] ;  /* 0x000fa000190b7984 */ /* 0x000e240000000800 */
[----:B0-----:R-:W-:-:S13]  /*08a0*/  ISETP.GT.AND P0, PT, R14, R11, PT ;  /* 0x0000000b0e00720c */ /* 0x001fda0003f04270 */
[----:B------:R-:W-:Y:S01]  /*08b0*/  @P0 IMAD.MOV.U32 R11, RZ, RZ, R14 ;  /* 0x000000ffff0b0224 */ /* 0x000fe200078e000e */
[----:B------:R0:W-:Y:S04]  /*08c0*/  @P0 STS [R25+0xfa0], R14 ;  /* 0x000fa00e19000388 */ /* 0x0001e80000000800 */
[----:B---3--:R-:W-:-:S05]  /*08d0*/  IADD3 R11, PT, PT, R12, R11, RZ ;  /* 0x0000000b0c0b7210 */ /* 0x008fca0007ffe0ff */
[----:B------:R0:W-:Y:S04]  /*08e0*/  STS [R4], R11 ;  /* 0x0000000b04007388 */ /* 0x0001e80000000800 */
[----:B------:R0:W-:Y:S02]  /*08f0*/  STG.E desc[UR8][R2.64], R11 ;  /* 0x0000000b02007986 */ /* 0x0001e4000c101908 */
.L_x_8:
[----:B------:R-:W-:Y:S05]  /*0900*/  BSYNC.RECONVERGENT B0 ;  /* 0x0000000000007941 */ /* 0x000fea0003800200 */
.L_x_7:
[----:B------:R-:W-:Y:S06]  /*0910*/  BAR.SYNC.DEFER_BLOCKING 0x0 ;  /* 0x0000000000007b1d */ /* 0x000fec0000010000 */
[----:B------:R-:W-:Y:S05]  /*0920*/  @P3 BRA `(.L_x_9) ;  /* 0xfffffff800583947 */ /* 0x000fea000383ffff */
.L_x_0:
[----:B0-----:R-:W0:Y:S02]  /*0930*/  LDC R3, c[0x0][0x380] ;  /* 0x0000e000ff037b82 */ /* 0x001e240000000800 */
[----:B0-----:R-:W-:-:S04]  /*0940*/  ISETP.GE.AND P0, PT, R3, 0x1, PT ;  /* 0x000000010300780c */ /* 0x001fc80003f06270 */
[----:B------:R-:W-:-:S13]  /*0950*/  ISETP.NE.OR P0, PT, R0, 0x1, !P0 ;  /* 0x000000010000780c */ /* 0x000fda0004705670 */
[----:B------:R-:W-:Y:S05]  /*0960*/  @P0 EXIT ;  /* 0x000000000000094d */ /* 0x000fea0003800000 */
[C---:B------:R-:W-:Y:S01]  /*0970*/  ISETP.GE.U32.AND P0, PT, R3.reuse, 0x8, PT ;  /* 0x000000080300780c */ /* 0x040fe20003f06070 */
[----:B------:R-:W-:Y:S01]  /*0980*/  IMAD.MOV.U32 R2, RZ, RZ, RZ ;  /* 0x000000ffff027224 */ /* 0x000fe200078e00ff */
[----:B------:R-:W-:-:S11]  /*0990*/  LOP3.LUT R24, R3, 0x7, RZ, 0xc0, !PT ;  /* 0x0000000703187812 */ /* 0x000fd600078ec0ff */
[----:B------:R-:W-:Y:S05]  /*09a0*/  @!P0 BRA `(.L_x_10) ;  /* 0x0000000400848947 */ /* 0x000fea0003800000 */
[----:B------:R-:W-:Y:S01]  /*09b0*/  BSSY.RECONVERGENT B6, `(.L_x_10) ;  /* 0x0000060000067945 */ /* 0x000fe20003800200 */
[----:B------:R-:W-:Y:S01]  /*09c0*/  VIADD R23, R25, 0x10 ;  /* 0x0000001019177836 */ /* 0x000fe20000000000 */
[----:B------:R-:W-:Y:S01]  /*09d0*/  LOP3.LUT R2, R3, 0x7ffffff8, RZ, 0xc0, !PT ;  /* 0x7ffffff803027812 */ /* 0x000fe200078ec0ff */
[----:B------:R-:W-:-:S07]  /*09e0*/  IMAD.MOV.U32 R16, RZ, RZ, RZ ;  /* 0x000000ffff107224 */ /* 0x000fce00078e00ff */
.L_x_19:
[----:B------:R-:W0:Y:S01]  /*09f0*/  LDS R17, [R23+-0x10] ;  /* 0xfffff00017117984 */ /* 0x000e220000000800 */
[----:B------:R-:W-:Y:S01]  /*0a00*/  MOV R22, 0x0 ;  /* 0x0000000000167802 */ /* 0x000fe20000000f00 */
[----:B------:R-:W1:Y:S01]  /*0a10*/  LDCU.64 UR4, c[0x4][0x8] ;  /* 0x01000100ff0477ac */ /* 0x000e620008000a00 */
[----:B------:R-:W-:Y:S02]  /*0a20*/  IMAD.MOV.U32 R6, RZ, RZ, R19 ;  /* 0x000000ffff067224 */ /* 0x000fe400078e0013 */
[----:B------:R2:W3:Y:S01]  /*0a30*/  LDC.64 R8, c[0x4][R22] ;  /* 0x0100000016087b82 */ /* 0x0004e20000000a00 */
[----:B------:R-:W-:Y:S01]  /*0a40*/  IMAD.MOV.U32 R7, RZ, RZ, R18 ;  /* 0x000000ffff077224 */ /* 0x000fe200078e0012 */
[----:B-1----:R-:W-:Y:S01]  /*0a50*/  MOV R4, UR4 ;  /* 0x0000000400047c02 */ /* 0x002fe20008000f00 */
[----:B------:R-:W-:Y:S01]  /*0a60*/  IMAD.U32 R5, RZ, RZ, UR5 ;  /* 0x00000005ff057e24 */ /* 0x000fe2000f8e00ff */
[----:B0-----:R2:W-:Y:S06]  /*0a70*/  STL.64 [R1], R16 ;  /* 0x0000001001007387 */ /* 0x0015ec0000100a00 */
[----:B------:R-:W-:-:S07]  /*0a80*/  LEPC R20, `(.L_x_11) ;  /* 0x000000001014794e */ /* 0x000fce0000000000 */
[----:B--23--:R-:W-:Y:S05]  /*0a90*/  CALL.ABS.NOINC R8 ;  /* 0x0000000008007343 */ /* 0x00cfea0003c00000 */
.L_x_11:
[----:B------:R-:W0:Y:S01]  /*0aa0*/  LDS R11, [R23+-0xc] ;  /* 0xfffff400170b7984 */ /* 0x000e220000000800 */
[----:B------:R-:W-:Y:S01]  /*0ab0*/  IADD3 R10, PT, PT, R16, 0x1, RZ ;  /* 0x00000001100a7810 */ /* 0x000fe20007ffe0ff */
[----:B------:R1:W2:Y:S01]  /*0ac0*/  LDC.64 R8, c[0x4][R22] ;  /* 0x0100000016087b82 */ /* 0x0002a20000000a00 */
[----:B------:R-:W3:Y:S01]  /*0ad0*/  LDCU.64 UR4, c[0x4][0x8] ;  /* 0x01000100ff0477ac */ /* 0x000ee20008000a00 */
[----:B------:R-:W-:Y:S01]  /*0ae0*/  IMAD.MOV.U32 R6, RZ, RZ, R19 ;  /* 0x000000ffff067224 */ /* 0x000fe200078e0013 */
[----:B------:R-:W-:Y:S01]  /*0af0*/  MOV R7, R18 ;  /* 0x0000001200077202 */ /* 0x000fe20000000f00 */
[----:B---3--:R-:W-:Y:S02]  /*0b00*/  IMAD.U32 R4, RZ, RZ, UR4 ;  /* 0x00000004ff047e24 */ /* 0x008fe4000f8e00ff */
[----:B------:R-:W-:Y:S01]  /*0b10*/  IMAD.U32 R5, RZ, RZ, UR5 ;  /* 0x00000005ff057e24 */ /* 0x000fe2000f8e00ff */
[----:B0-----:R1:W-:Y:S06]  /*0b20*/  STL.64 [R1], R10 ;  /* 0x0000000a01007387 */ /* 0x0013ec0000100a00 */
[----:B------:R-:W-:-:S07]  /*0b30*/  LEPC R20, `(.L_x_12) ;  /* 0x000000001014794e */ /* 0x000fce0000000000 */
[----:B-12---:R-:W-:Y:S05]  /*0b40*/  CALL.ABS.NOINC R8 ;  /* 0x0000000008007343 */ /* 0x006fea0003c00000 */
.L_x_12:
[----:B------:R-:W0:Y:S01]  /*0b50*/  LDS R11, [R23+-0x8] ;  /* 0xfffff800170b7984 */ /* 0x000e220000000800 */
[----:B------:R-:W-:Y:S01]  /*0b60*/  VIADD R10, R16, 0x2 ;  /* 0x00000002100a7836 */ /* 0x000fe20000000000 */
[----:B------:R1:W2:Y:S01]  /*0b70*/  LDC.64 R8, c[0x4][R22] ;  /* 0x0100000016087b82 */ /* 0x0002a20000000a00 */
[----:B------:R-:W3:Y:S01]  /*0b80*/  LDCU.64 UR4, c[0x4][0x8] ;  /* 0x01000100ff0477ac */ /* 0x000ee20008000a00 */
[----:B------:R-:W-:Y:S01]  /*0b90*/  MOV R6, R19 ;  /* 0x0000001300067202 */ /* 0x000fe20000000f00 */
[----:B------:R-:W-:Y:S02]  /*0ba0*/  IMAD.MOV.U32 R7, RZ, RZ, R18 ;  /* 0x000000ffff077224 */ /* 0x000fe400078e0012 */
[----:B---3--:R-:W-:Y:S02]  /*0bb0*/  IMAD.U32 R4, RZ, RZ, UR4 ;  /* 0x00000004ff047e24 */ /* 0x008fe4000f8e00ff */
[----:B------:R-:W-:Y:S01]  /*0bc0*/  IMAD.U32 R5, RZ, RZ, UR5 ;  /* 0x00000005ff057e24 */ /* 0x000fe2000f8e00ff */
[----:B0-----:R1:W-:Y:S06]  /*0bd0*/  STL.64 [R1], R10 ;  /* 0x0000000a01007387 */ /* 0x0013ec0000100a00 */
[----:B------:R-:W-:-:S07]  /*0be0*/  LEPC R20, `(.L_x_13) ;  /* 0x000000001014794e */ /* 0x000fce0000000000 */
[----:B-12---:R-:W-:Y:S05]  /*0bf0*/  CALL.ABS.NOINC R8 ;  /* 0x0000000008007343 */ /* 0x006fea0003c00000 */
.L_x_13:
[----:B------:R-:W0:Y:S01]  /*0c00*/  LDS R11, [R23+-0x4] ;  /* 0xfffffc00170b7984 */ /* 0x000e220000000800 */
[----:B------:R-:W-:Y:S01]  /*0c10*/  VIADD R10, R16, 0x3 ;  /* 0x00000003100a7836 */ /* 0x000fe20000000000 */
[----:B------:R1:W2:Y:S01]  /*0c20*/  LDC.64 R8, c[0x4][R22] ;  /* 0x0100000016087b82 */ /* 0x0002a20000000a00 */
[----:B------:R-:W3:Y:S01]  /*0c30*/  LDCU.64 UR4, c[0x4][0x8] ;  /* 0x01000100ff0477ac */ /* 0x000ee20008000a00 */
[----:B------:R-:W-:Y:S02]  /*0c40*/  IMAD.MOV.U32 R6, RZ, RZ, R19 ;  /* 0x000000ffff067224 */ /* 0x000fe400078e0013 */
[----:B------:R-:W-:Y:S02]  /*0c50*/  IMAD.MOV.U32 R7, RZ, RZ, R18 ;  /* 0x000000ffff077224 */ /* 0x000fe400078e0012 */
[----:B---3--:R-:W-:Y:S01]  /*0c60*/  IMAD.U32 R4, RZ, RZ, UR4 ;  /* 0x00000004ff047e24 */ /* 0x008fe2000f8e00ff */
[----:B------:R-:W-:Y:S01]  /*0c70*/  MOV R5, UR5 ;  /* 0x0000000500057c02 */ /* 0x000fe20008000f00 */
[----:B0-----:R1:W-:Y:S06]  /*0c80*/  STL.64 [R1], R10 ;  /* 0x0000000a01007387 */ /* 0x0013ec0000100a00 */
[----:B------:R-:W-:-:S07]  /*0c90*/  LEPC R20, `(.L_x_14) ;  /* 0x000000001014794e */ /* 0x000fce0000000000 */
[----:B-12---:R-:W-:Y:S05]  /*0ca0*/  CALL.ABS.NOINC R8 ;  /* 0x0000000008007343 */ /* 0x006fea0003c00000 */
.L_x_14:
[----:B------:R-:W0:Y:S01]  /*0cb0*/  LDS R11, [R23] ;  /* 0x00000000170b7984 */ /* 0x000e220000000800 */
[----:B------:R-:W-:Y:S01]  /*0cc0*/  VIADD R10, R16, 0x4 ;  /* 0x00000004100a7836 */ /* 0x000fe20000000000 */
[----:B------:R1:W2:Y:S01]  /*0cd0*/  LDC.64 R8, c[0x4][R22] ;  /* 0x0100000016087b82 */ /* 0x0002a20000000a00 */
[----:B------:R-:W3:Y:S01]  /*0ce0*/  LDCU.64 UR4, c[0x4][0x8] ;  /* 0x01000100ff0477ac */ /* 0x000ee20008000a00 */
[----:B------:R-:W-:Y:S02]  /*0cf0*/  IMAD.MOV.U32 R6, RZ, RZ, R19 ;  /* 0x000000ffff067224 */ /* 0x000fe400078e0013 */
[----:B------:R-:W-:Y:S01]  /*0d00*/  IMAD.MOV.U32 R7, RZ, RZ, R18 ;  /* 0x000000ffff077224 */ /* 0x000fe200078e0012 */
[----:B---3--:R-:W-:Y:S01]  /*0d10*/  MOV R4, UR4 ;  /* 0x0000000400047c02 */ /* 0x008fe20008000f00 */
[----:B------:R-:W-:Y:S01]  /*0d20*/  IMAD.U32 R5, RZ, RZ, UR5 ;  /* 0x00000005ff057e24 */ /* 0x000fe2000f8e00ff */
[----:B0-----:R1:W-:Y:S06]  /*0d30*/  STL.64 [R1], R10 ;  /* 0x0000000a01007387 */ /* 0x0013ec0000100a00 */
[----:B------:R-:W-:-:S07]  /*0d40*/  LEPC R20, `(.L_x_15) ;  /* 0x000000001014794e */ /* 0x000fce0000000000 */
[----:B-12---:R-:W-:Y:S05]  /*0d50*/  CALL.ABS.NOINC R8 ;  /* 0x0000000008007343 */ /* 0x006fea0003c00000 */
.L_x_15:
[----:B------:R-:W0:Y:S01]  /*0d60*/  LDS R11, [R23+0x4] ;  /* 0x00000400170b7984 */ /* 0x000e220000000800 */
        /* <DEDUP_REMOVED lines=10> */
.L_x_16:
[----:B------:R-:W0:Y:S01]  /*0e10*/  LDS R11, [R23+0x8] ;  /* 0x00000800170b7984 */ /* 0x000e220000000800 */
        /* <DEDUP_REMOVED lines=10> */
.L_x_17:
[----:B------:R-:W0:Y:S01]  /*0ec0*/  LDS R11, [R23+0xc] ;  /* 0x00000c00170b7984 */ /* 0x000e220000000800 */
        /* <DEDUP_REMOVED lines=10> */
.L_x_18:
[----:B------:R-:W-:Y:S01]  /*0f70*/  VIADD R16, R16, 0x8 ;  /* 0x0000000810107836 */ /* 0x000fe20000000000 */
[----:B------:R-:W-:-:S04]  /*0f80*/  IADD3 R23, PT, PT, R23, 0x20, RZ ;  /* 0x0000002017177810 */ /* 0x000fc80007ffe0ff */
[----:B------:R-:W-:-:S13]  /*0f90*/  ISETP.NE.AND P0, PT, R16, R2, PT ;  /* 0x000000021000720c */ /* 0x000fda0003f05270 */
[----:B------:R-:W-:Y:S05]  /*0fa0*/  @P0 BRA `(.L_x_19) ;  /* 0xfffffff800900947 */ /* 0x000fea000383ffff */
[----:B------:R-:W-:Y:S05]  /*0fb0*/  BSYNC.RECONVERGENT B6 ;  /* 0x0000000000067941 */ /* 0x000fea0003800200 */
.L_x_10:
[----:B------:R-:W-:-:S13]  /*0fc0*/  ISETP.NE.AND P0, PT, R24, RZ, PT ;  /* 0x000000ff1800720c */ /* 0x000fda0003f05270 */
[----:B------:R-:W-:Y:S05]  /*0fd0*/  @!P0 EXIT ;  /* 0x000000000000894d */ /* 0x000fea0003800000 */
[----:B------:R-:W0:Y:S01]  /*0fe0*/  LDC R22, c[0x0][0x380] ;  /* 0x0000e000ff167b82 */ /* 0x000e220000000800 */
[----:B------:R-:W-:Y:S02]  /*0ff0*/  ISETP.GE.U32.AND P0, PT, R24, 0x4, PT ;  /* 0x000000041800780c */ /* 0x000fe40003f06070 */
[----:B0-----:R-:W-:-:S11]  /*1000*/  LOP3.LUT R22, R22, 0x3, RZ, 0xc0, !PT ;  /* 0x0000000316167812 */ /* 0x001fd600078ec0ff */
[----:B------:R-:W-:Y:S05]  /*1010*/  @!P0 BRA `(.L_x_20) ;  /* 0x0000000000b88947 */ /* 0x000fea0003800000 */
[----:B------:R-:W-:Y:S01]  /*1020*/  IMAD R17, R2, 0x4, R25 ;  /* 0x0000000402117824 */ /* 0x000fe200078e0219 */
[----:B------:R-:W-:Y:S01]  /*1030*/  MOV R16, 0x0 ;  /* 0x0000000000107802 */ /* 0x000fe20000000f00 */
[----:B------:R-:W0:Y:S01]  /*1040*/  LDCU.64 UR4, c[0x4][0x8] ;  /* 0x01000100ff0477ac */ /* 0x000e220008000a00 */
[----:B------:R-:W-:Y:S01]  /*1050*/  MOV R6, R19 ;  /* 0x0000001300067202 */ /* 0x000fe20000000f00 */
[----:B------:R-:W-:Y:S01]  /*1060*/  IMAD.MOV.U32 R7, RZ, RZ, R18 ;  /* 0x000000ffff077224 */ /* 0x000fe200078e0012 */
[----:B------:R-:W1:Y:S01]  /*1070*/  LDS R3, [R17] ;  /* 0x0000000011037984 */ /* 0x000e620000000800 */
[----:B------:R2:W3:Y:S01]  /*1080*/  LDC.64 R8, c[0x4][R16] ;  /* 0x0100000010087b82 */ /* 0x0004e20000000a00 */
[----:B0-----:R-:W-:Y:S02]  /*1090*/  IMAD.U32 R4, RZ, RZ, UR4 ;  /* 0x00000004ff047e24 */ /* 0x001fe4000f8e00ff */
[----:B------:R-:W-:Y:S01]  /*10a0*/  IMAD.U32 R5, RZ, RZ, UR5 ;  /* 0x00000005ff057e24 */ /* 0x000fe2000f8e00ff */
[----:B-1----:R2:W-:Y:S06]  /*10b0*/  STL.64 [R1], R2 ;  /* 0x0000000201007387 */ /* 0x0025ec0000100a00 */
[----:B------:R-:W-:-:S07]  /*10c0*/  LEPC R20, `(.L_x_21) ;  /* 0x000000001014794e */ /* 0x000fce0000000000 */
[----:B--23--:R-:W-:Y:S05]  /*10d0*/  CALL.ABS.NOINC R8 ;  /* 0x0000000008007343 */ /* 0x00cfea0003c00000 */
.L_x_21:
        /* <DEDUP_REMOVED lines=11> */
.L_x_22:
[----:B------:R-:W0:Y:S01]  /*1190*/  LDS R11, [R17+0x8] ;  /* 0x00000800110b7984 */ /* 0x000e220000000800 */
        /* <DEDUP_REMOVED lines=10> */
.L_x_23:
        /* <DEDUP_REMOVED lines=11> */
.L_x_24:
[----:B------:R-:W-:-:S07]  /*12f0*/  VIADD R2, R2, 0x4 ;  /* 0x0000000402027836 */ /* 0x000fce0000000000 */
.L_x_20:
[----:B------:R-:W-:-:S13]  /*1300*/  ISETP.NE.AND P0, PT, R22, RZ, PT ;  /* 0x000000ff1600720c */ /* 0x000fda0003f05270 */
[----:B------:R-:W-:Y:S05]  /*1310*/  @!P0 EXIT ;  /* 0x000000000000894d */ /* 0x000fea0003800000 */
[----:B------:R-:W-:-:S13]  /*1320*/  ISETP.NE.AND P0, PT, R22, 0x1, PT ;  /* 0x000000011600780c */ /* 0x000fda0003f05270 */
[----:B------:R-:W-:Y:S05]  /*1330*/  @!P0 BRA `(.L_x_25) ;  /* 0x0000000000608947 */ /* 0x000fea0003800000 */
[----:B------:R-:W-:Y:S01]  /*1340*/  IMAD R17, R2, 0x4, R25 ;  /* 0x0000000402117824 */ /* 0x000fe200078e0219 */
[----:B------:R-:W-:Y:S01]  /*1350*/  MOV R16, 0x0 ;  /* 0x0000000000107802 */ /* 0x000fe20000000f00 */
[----:B------:R-:W0:Y:S01]  /*1360*/  LDCU.64 UR4, c[0x4][0x8] ;  /* 0x01000100ff0477ac */ /* 0x000e220008000a00 */
[----:B------:R-:W-:Y:S02]  /*1370*/  IMAD.MOV.U32 R6, RZ, RZ, R19 ;  /* 0x000000ffff067224 */ /* 0x000fe400078e0013 */
[----:B------:R-:W1:Y:S01]  /*1380*/  LDS R3, [R17] ;  /* 0x0000000011037984 */ /* 0x000e620000000800 */
[----:B------:R2:W3:Y:S01]  /*1390*/  LDC.64 R8, c[0x4][R16] ;  /* 0x0100000010087b82 */ /* 0x0004e20000000a00 */
[----:B------:R-:W-:Y:S02]  /*13a0*/  IMAD.MOV.U32 R7, RZ, RZ, R18 ;  /* 0x000000ffff077224 */ /* 0x000fe400078e0012 */
[----:B0-----:R-:W-:Y:S01]  /*13b0*/  IMAD.U32 R4, RZ, RZ, UR4 ;  /* 0x00000004ff047e24 */ /* 0x001fe2000f8e00ff */
[----:B------:R-:W-:Y:S01]  /*13c0*/  MOV R5, UR5 ;  /* 0x0000000500057c02 */ /* 0x000fe20008000f00 */
[----:B-1----:R2:W-:Y:S06]  /*13d0*/  STL.64 [R1], R2 ;  /* 0x0000000201007387 */ /* 0x0025ec0000100a00 */
[----:B------:R-:W-:-:S07]  /*13e0*/  LEPC R20, `(.L_x_26) ;  /* 0x000000001014794e */ /* 0x000fce0000000000 */
[----:B--23--:R-:W-:Y:S05]  /*13f0*/  CALL.ABS.NOINC R8 ;  /* 0x0000000008007343 */ /* 0x00cfea0003c00000 */
.L_x_26:
        /* <DEDUP_REMOVED lines=11> */
.L_x_27:
[----:B------:R-:W-:-:S07]  /*14b0*/  IADD3 R2, PT, PT, R2, 0x2, RZ ;  /* 0x0000000202027810 */ /* 0x000fce0007ffe0ff */
.L_x_25:
[----:B------:R-:W0:Y:S02]  /*14c0*/  LDC R0, c[0x0][0x380] ;  /* 0x0000e000ff007b82 */ /* 0x000e240000000800 */
[----:B0-----:R-:W-:-:S04]  /*14d0*/  LOP3.LUT R0, R0, 0x1, RZ, 0xc0, !PT ;  /* 0x0000000100007812 */ /* 0x001fc800078ec0ff */
[----:B------:R-:W-:-:S13]  /*14e0*/  ISETP.NE.U32.AND P0, PT, R0, 0x1, PT ;  /* 0x000000010000780c */ /* 0x000fda0003f05070 */
[----:B------:R-:W-:Y:S05]  /*14f0*/  @P0 EXIT ;  /* 0x000000000000094d */ /* 0x000fea0003800000 */
[----:B------:R-:W-:Y:S01]  /*1500*/  IMAD R25, R2, 0x4, R25 ;  /* 0x0000000402197824 */ /* 0x000fe200078e0219 */
[----:B------:R-:W-:Y:S01]  /*1510*/  MOV R0, 0x0 ;  /* 0x0000000000007802 */ /* 0x000fe20000000f00 */
[----:B------:R-:W-:Y:S01]  /*1520*/  IMAD.MOV.U32 R24, RZ, RZ, R2 ;  /* 0x000000ffff187224 */ /* 0x000fe200078e0002 */
[----:B------:R-:W0:Y:S01]  /*1530*/  LDCU.64 UR4, c[0x4][0x8] ;  /* 0x01000100ff0477ac */ /* 0x000e220008000a00 */
[----:B------:R-:W-:Y:S01]  /*1540*/  IMAD.MOV.U32 R6, RZ, RZ, R19 ;  /* 0x000000ffff067224 */ /* 0x000fe200078e0013 */
[----:B------:R1:W2:Y:S01]  /*1550*/  LDC.64 R2, c[0x4][R0] ;  /* 0x0100000000027b82 */ /* 0x0002a20000000a00 */
[----:B------:R-:W3:Y:S01]  /*1560*/  LDS R25, [R25] ;  /* 0x0000000019197984 */ /* 0x000ee20000000800 */
[----:B------:R-:W-:Y:S02]  /*1570*/  IMAD.MOV.U32 R7, RZ, RZ, R18 ;  /* 0x000000ffff077224 */ /* 0x000fe400078e0012 */
[----:B0-----:R-:W-:Y:S01]  /*1580*/  IMAD.U32 R4, RZ, RZ, UR4 ;  /* 0x00000004ff047e24 */ /* 0x001fe2000f8e00ff */
[----:B------:R-:W-:Y:S01]  /*1590*/  MOV R5, UR5 ;  /* 0x0000000500057c02 */ /* 0x000fe20008000f00 */
[----:B---3--:R1:W-:Y:S06]  /*15a0*/  STL.64 [R1], R24 ;  /* 0x0000001801007387 */ /* 0x0083ec0000100a00 */
[----:B------:R-:W-:-:S07]  /*15b0*/  LEPC R20, `(.L_x_28) ;  /* 0x000000001014794e */ /* 0x000fce0000000000 */
[----:B-12---:R-:W-:Y:S05]  /*15c0*/  CALL.ABS.NOINC R2 ;  /* 0x0000000002007343 */ /* 0x006fea0003c00000 */
.L_x_28:
[----:B------:R-:W-:Y:S05]  /*15d0*/  EXIT ;  /* 0x000000000000794d */ /* 0x000fea0003800000 */
.L_x_29:
[----:B------:R-:W-:-:S00]  /*15e0*/  BRA `(.L_x_29) ;  /* 0xfffffffc00fc7947 */ /* 0x000fc0000383ffff */
[----:B------:R-:W-:-:S00]  /*15f0*/  NOP ;  /* 0x0000000000007918 */ /* 0x000fc00000000000 */
        /* <DEDUP_REMOVED lines=8> */
.L_x_30:


//--------------------- .nv.global.init           --------------------------
	.section	.nv.global.init,"aw",@progbits
.nv.global.init:
	.type		$str,@object
	.size		$str,(.L_0 - $str)
$str:
        /*0000*/ 	.byte	0x50, 0x72, 0x69, 0x6f, 0x72, 0x69, 0x74, 0x79, 0x20, 0x25, 0x64, 0x20, 0x69, 0x73, 0x20, 0x6d
        /*0010*/ 	.byte	0x61, 0x70, 0x70, 0x65, 0x64, 0x20, 0x74, 0x6f, 0x20, 0x63, 0x6f, 0x72, 0x65, 0x20, 0x25, 0x64
        /*0020*/ 	.byte	0x0a, 0x00
.L_0:


//--------------------- .nv.shared._Z8scheduleiiPiS_S_ --------------------------
	.section	.nv.shared._Z8scheduleiiPiS_S_,"aw",@nobits
	.sectionflags	@""
	.align	4
.nv.shared._Z8scheduleiiPiS_S_:
	.zero		17032


//--------------------- .nv.shared.reserved.0     --------------------------
	.section	.nv.shared.reserved.0,"aw",@nobits
	.weak		__nv_reservedSMEM_offset_0_alias
	.size		__nv_reservedSMEM_offset_0_alias, 0, 64
	.other		__nv_reservedSMEM_offset_0_alias,@"STO_CUDA_RESERVED_SHARED STV_DEFAULT"
__nv_reservedSMEM_offset_0_alias:
	.zero		0
	.zero		64


//--------------------- .nv.constant0._Z8scheduleiiPiS_S_ --------------------------
	.section	.nv.constant0._Z8scheduleiiPiS_S_,"a",@progbits
	.sectionflags	@""
	.align	4
.nv.constant0._Z8scheduleiiPiS_S_:
	.zero		928


//--------------------- SYMBOLS --------------------------

	.type		.nv.reservedSmem.offset0,@object
	.size		.nv.reservedSmem.offset0,0x4
	.type		.nv.reservedSmem.cap,@object
	.size		.nv.reservedSmem.cap,0x4
	.type		vprintf,@function
